//
// Generated by NVIDIA NVVM Compiler
//
// Compiler Build ID: CL-36424714
// Cuda compilation tools, release 13.0, V13.0.88
// Based on NVVM 20.0.0
//

.version 9.0
.target sm_100
.address_size 64

	// .globl	_Z11mathKernel1Pf

.visible .entry _Z11mathKernel1Pf(
	.param .u64 .ptr .align 1 _Z11mathKernel1Pf_param_0
)
{
	.reg .pred 	%p<2>;
	.reg .b32 	%r<6>;
	.reg .b32 	%f<2>;
	.reg .b64 	%rd<5>;

	ld.param.u64 	%rd1, [_Z11mathKernel1Pf_param_0];
	cvta.to.global.u64 	%rd2, %rd1;
	mov.u32 	%r1, %ctaid.x;
	mov.u32 	%r2, %ntid.x;
	mov.u32 	%r3, %tid.x;
	mad.lo.s32 	%r4, %r1, %r2, %r3;
	and.b32  	%r5, %r4, 1;
	setp.eq.b32 	%p1, %r5, 1;
	selp.f32 	%f1, 0f43480000, 0f42C80000, %p1;
	mul.wide.s32 	%rd3, %r4, 4;
	add.s64 	%rd4, %rd2, %rd3;
	st.global.f32 	[%rd4], %f1;
	ret;

}
	// .globl	_Z11mathKernel2Pf
.visible .entry _Z11mathKernel2Pf(
	.param .u64 .ptr .align 1 _Z11mathKernel2Pf_param_0
)
{
	.reg .pred 	%p<2>;
	.reg .b32 	%r<10>;
	.reg .b32 	%f<2>;
	.reg .b64 	%rd<5>;

	ld.param.u64 	%rd1, [_Z11mathKernel2Pf_param_0];
	cvta.to.global.u64 	%rd2, %rd1;
	mov.u32 	%r1, %ctaid.x;
	mov.u32 	%r2, %ntid.x;
	mov.u32 	%r3, %tid.x;
	mad.lo.s32 	%r4, %r1, %r2, %r3;
	shr.s32 	%r5, %r4, 31;
	shr.u32 	%r6, %r5, 27;
	add.s32 	%r7, %r4, %r6;
	shr.u32 	%r8, %r7, 5;
	and.b32  	%r9, %r8, 1;
	setp.eq.b32 	%p1, %r9, 1;
	selp.f32 	%f1, 0f43480000, 0f42C80000, %p1;
	mul.wide.s32 	%rd3, %r4, 4;
	add.s64 	%rd4, %rd2, %rd3;
	st.global.f32 	[%rd4], %f1;
	ret;

}
	// .globl	_Z9warmingupPf
.visible .entry _Z9warmingupPf(
	.param .u64 .ptr .align 1 _Z9warmingupPf_param_0
)
{
	.reg .pred 	%p<2>;
	.reg .b32 	%r<10>;
	.reg .b32 	%f<2>;
	.reg .b64 	%rd<5>;

	ld.param.u64 	%rd1, [_Z9warmingupPf_param_0];
	cvta.to.global.u64 	%rd2, %rd1;
	mov.u32 	%r1, %ctaid.x;
	mov.u32 	%r2, %ntid.x;
	mov.u32 	%r3, %tid.x;
	mad.lo.s32 	%r4, %r1, %r2, %r3;
	shr.s32 	%r5, %r4, 31;
	shr.u32 	%r6, %r5, 27;
	add.s32 	%r7, %r4, %r6;
	shr.u32 	%r8, %r7, 5;
	and.b32  	%r9, %r8, 1;
	setp.eq.b32 	%p1, %r9, 1;
	selp.f32 	%f1, 0f43480000, 0f42C80000, %p1;
	mul.wide.s32 	%rd3, %r4, 4;
	add.s64 	%rd4, %rd2, %rd3;
	st.global.f32 	[%rd4], %f1;
	ret;

}


// ===== COMPILED SASS (sm_100) =====

	.target	sm_100

	.elftype	@"ET_EXEC"


//--------------------- .note.nv.tkinfo           --------------------------
	.section	.note.nv.tkinfo,"",@"SHT_NOTE"
	.sectionflags	@"SHF_NOTE_NV_TKINFO"
	.tkinfo
        /*0018*/ 	.word	0x00000002
        /*0030*/ 	.string	""
        /*0030*/ 	.string	"ptxas"
        /*0030*/ 	.string	"Cuda compilation tools, release 13.0, V13.0.88"
        /*0030*/ 	.string	"Build cuda_13.0.r13.0/compiler.36424714_0"
        /*0030*/ 	.string	"-arch sm_100 -m 64 "



//--------------------- .note.nv.cuinfo           --------------------------
	.section	.note.nv.cuinfo,"",@"SHT_NOTE"
	.sectionflags	@"SHF_NOTE_NV_CUINFO"
        /*0018*/ 	.short	0x0002
        /*001a*/ 	.short	0x0064
        /*001c*/ 	.short	0x0082
	.zero		2


//--------------------- .nv.info                  --------------------------
	.section	.nv.info,"",@"SHT_CUDA_INFO"
	.align	4


	//----- nvinfo : EIATTR_REGCOUNT
	.align		4
        /*0000*/ 	.byte	0x04, 0x2f
        /*0002*/ 	.short	(.L_1 - .L_0)
	.align		4
.L_0:
        /*0004*/ 	.word	index@(_Z11mathKernel1Pf)
        /*0008*/ 	.word	0x00000008


	//----- nvinfo : EIATTR_FRAME_SIZE
	.align		4
.L_1:
        /*000c*/ 	.byte	0x04, 0x11
        /*000e*/ 	.short	(.L_3 - .L_2)
	.align		4
.L_2:
        /*0010*/ 	.word	index@(_Z11mathKernel1Pf)
        /*0014*/ 	.word	0x00000000


	//----- nvinfo : EIATTR_REGCOUNT
	.align		4
.L_3:
        /*0018*/ 	.byte	0x04, 0x2f
        /*001a*/ 	.short	(.L_5 - .L_4)
	.align		4
.L_4:
        /*001c*/ 	.word	index@(_Z11mathKernel2Pf)
        /*0020*/ 	.word	0x00000008


	//----- nvinfo : EIATTR_FRAME_SIZE
	.align		4
.L_5:
        /*0024*/ 	.byte	0x04, 0x11
        /*0026*/ 	.short	(.L_7 - .L_6)
	.align		4
.L_6:
        /*0028*/ 	.word	index@(_Z11mathKernel2Pf)
        /*002c*/ 	.word	0x00000000


	//----- nvinfo : EIATTR_REGCOUNT
	.align		4
.L_7:
        /*0030*/ 	.byte	0x04, 0x2f
        /*0032*/ 	.short	(.L_9 - .L_8)
	.align		4
.L_8:
        /*0034*/ 	.word	index@(_Z9warmingupPf)
        /*0038*/ 	.word	0x00000008


	//----- nvinfo : EIATTR_FRAME_SIZE
	.align		4
.L_9:
        /*003c*/ 	.byte	0x04, 0x11
        /*003e*/ 	.short	(.L_11 - .L_10)
	.align		4
.L_10:
        /*0040*/ 	.word	index@(_Z9warmingupPf)
        /*0044*/ 	.word	0x00000000


	//----- nvinfo : EIATTR_MIN_STACK_SIZE
	.align		4
.L_11:
        /*0048*/ 	.byte	0x04, 0x12
        /*004a*/ 	.short	(.L_13 - .L_12)
	.align		4
.L_12:
        /*004c*/ 	.word	index@(_Z9warmingupPf)
        /*0050*/ 	.word	0x00000000


	//----- nvinfo : EIATTR_MIN_STACK_SIZE
	.align		4
.L_13:
        /*0054*/ 	.byte	0x04, 0x12
        /*0056*/ 	.short	(.L_15 - .L_14)
	.align		4
.L_14:
        /*0058*/ 	.word	index@(_Z11mathKernel2Pf)
        /*005c*/ 	.word	0x00000000


	//----- nvinfo : EIATTR_MIN_STACK_SIZE
	.align		4
.L_15:
        /*0060*/ 	.byte	0x04, 0x12
        /*0062*/ 	.short	(.L_17 - .L_16)
	.align		4
.L_16:
        /*0064*/ 	.word	index@(_Z11mathKernel1Pf)
        /*0068*/ 	.word	0x00000000
.L_17:


//--------------------- .nv.compat                --------------------------
	.section	.nv.compat,"",@"SHT_CUDA_COMPAT_INFO"
	.align	4
        /*0000*/ 	.byte	0x02, 0x09, 0x00, 0x00, 0x02, 0x02, 0x01, 0x00, 0x02, 0x05, 0x05, 0x00, 0x03, 0x07, 0x01, 0x01
        /*0010*/ 	.byte	0x02, 0x03, 0x00, 0x00, 0x02, 0x06, 0x01, 0x00, 0x04, 0x0b, 0x08, 0x00, 0x09, 0x00, 0x00, 0x00
        /*0020*/ 	.byte	0x00, 0x00, 0x00, 0x00


//--------------------- .nv.info._Z9warmingupPf   --------------------------
	.section	.nv.info._Z9warmingupPf,"",@"SHT_CUDA_INFO"
	.sectionflags	@""
	.align	4


	//----- nvinfo : EIATTR_CUDA_API_VERSION
	.align		4
        /*0000*/ 	.byte	0x04, 0x37
        /*0002*/ 	.short	(.L_19 - .L_18)
.L_18:
        /*0004*/ 	.word	0x00000082


	//----- nvinfo : EIATTR_KPARAM_INFO
	.align		4
.L_19:
        /*0008*/ 	.byte	0x04, 0x17
        /*000a*/ 	.short	(.L_21 - .L_20)
.L_20:
        /*000c*/ 	.word	0x00000000
        /*0010*/ 	.short	0x0000
        /*0012*/ 	.short	0x0000
        /*0014*/ 	.byte	0x00, 0xf5, 0x21, 0x00


	//----- nvinfo : EIATTR_SPARSE_MMA_MASK
	.align		4
.L_21:
        /*0018*/ 	.byte	0x03, 0x50
        /*001a*/ 	.short	0x0000


	//----- nvinfo : EIATTR_MAXREG_COUNT
	.align		4
        /*001c*/ 	.byte	0x03, 0x1b
        /*001e*/ 	.short	0x00ff


	//----- nvinfo : EIATTR_MERCURY_ISA_VERSION
	.align		4
        /*0020*/ 	.byte	0x03, 0x5f
        /*0022*/ 	.short	0x0101


	//----- nvinfo : EIATTR_VRC_CTA_INIT_COUNT
	.align		4
        /*0024*/ 	.byte	0x02, 0x4a
	.zero		1
	.zero		1


	//----- nvinfo : EIATTR_EXIT_INSTR_OFFSETS
	.align		4
        /*0028*/ 	.byte	0x04, 0x1c
        /*002a*/ 	.short	(.L_23 - .L_22)


	//   ....[0]....
.L_22:
        /*002c*/ 	.word	0x00000100


	//----- nvinfo : EIATTR_CBANK_PARAM_SIZE
	.align		4
.L_23:
        /*0030*/ 	.byte	0x03, 0x19
        /*0032*/ 	.short	0x0008


	//----- nvinfo : EIATTR_PARAM_CBANK
	.align		4
        /*0034*/ 	.byte	0x04, 0x0a
        /*0036*/ 	.short	(.L_25 - .L_24)
	.align		4
.L_24:
        /*0038*/ 	.word	index@(.nv.constant0._Z9warmingupPf)
        /*003c*/ 	.short	0x0380
        /*003e*/ 	.short	0x0008


	//----- nvinfo : EIATTR_SW_WAR
	.align		4
.L_25:
        /*0040*/ 	.byte	0x04, 0x36
        /*0042*/ 	.short	(.L_27 - .L_26)
.L_26:
        /*0044*/ 	.word	0x00000008
.L_27:


//--------------------- .nv.info._Z11mathKernel2Pf --------------------------
	.section	.nv.info._Z11mathKernel2Pf,"",@"SHT_CUDA_INFO"
	.sectionflags	@""
	.align	4


	//----- nvinfo : EIATTR_CUDA_API_VERSION
	.align		4
        /*0000*/ 	.byte	0x04, 0x37
        /*0002*/ 	.short	(.L_29 - .L_28)
.L_28:
        /*0004*/ 	.word	0x00000082


	//----- nvinfo : EIATTR_KPARAM_INFO
	.align		4
.L_29:
        /*0008*/ 	.byte	0x04, 0x17
        /*000a*/ 	.short	(.L_31 - .L_30)
.L_30:
        /*000c*/ 	.word	0x00000000
        /*0010*/ 	.short	0x0000
        /*0012*/ 	.short	0x0000
        /*0014*/ 	.byte	0x00, 0xf5, 0x21, 0x00


	//----- nvinfo : EIATTR_SPARSE_MMA_MASK
	.align		4
.L_31:
        /*0018*/ 	.byte	0x03, 0x50
        /*001a*/ 	.short	0x0000


	//----- nvinfo : EIATTR_MAXREG_COUNT
	.align		4
        /*001c*/ 	.byte	0x03, 0x1b
        /*001e*/ 	.short	0x00ff


	//----- nvinfo : EIATTR_MERCURY_ISA_VERSION
	.align		4
        /*0020*/ 	.byte	0x03, 0x5f
        /*0022*/ 	.short	0x0101


	//----- nvinfo : EIATTR_VRC_CTA_INIT_COUNT
	.align		4
        /*0024*/ 	.byte	0x02, 0x4a
	.zero		1
	.zero		1


	//----- nvinfo : EIATTR_EXIT_INSTR_OFFSETS
	.align		4
        /*0028*/ 	.byte	0x04, 0x1c
        /*002a*/ 	.short	(.L_33 - .L_32)


	//   ....[0]....
.L_32:
        /*002c*/ 	.word	0x00000100


	//----- nvinfo : EIATTR_CBANK_PARAM_SIZE
	.align		4
.L_33:
        /*0030*/ 	.byte	0x03, 0x19
        /*0032*/ 	.short	0x0008


	//----- nvinfo : EIATTR_PARAM_CBANK
	.align		4
        /*0034*/ 	.byte	0x04, 0x0a
        /*0036*/ 	.short	(.L_35 - .L_34)
	.align		4
.L_34:
        /*0038*/ 	.word	index@(.nv.constant0._Z11mathKernel2Pf)
        /*003c*/ 	.short	0x0380
        /*003e*/ 	.short	0x0008


	//----- nvinfo : EIATTR_SW_WAR
	.align		4
.L_35:
        /*0040*/ 	.byte	0x04, 0x36
        /*0042*/ 	.short	(.L_37 - .L_36)
.L_36:
        /*0044*/ 	.word	0x00000008
.L_37:


//--------------------- .nv.info._Z11mathKernel1Pf --------------------------
	.section	.nv.info._Z11mathKernel1Pf,"",@"SHT_CUDA_INFO"
	.sectionflags	@""
	.align	4


	//----- nvinfo : EIATTR_CUDA_API_VERSION
	.align		4
        /*0000*/ 	.byte	0x04, 0x37
        /*0002*/ 	.short	(.L_39 - .L_38)
.L_38:
        /*0004*/ 	.word	0x00000082


	//----- nvinfo : EIATTR_KPARAM_INFO
	.align		4
.L_39:
        /*0008*/ 	.byte	0x04, 0x17
        /*000a*/ 	.short	(.L_41 - .L_40)
.L_40:
        /*000c*/ 	.word	0x00000000
        /*0010*/ 	.short	0x0000
        /*0012*/ 	.short	0x0000
        /*0014*/ 	.byte	0x00, 0xf5, 0x21, 0x00


	//----- nvinfo : EIATTR_SPARSE_MMA_MASK
	.align		4
.L_41:
        /*0018*/ 	.byte	0x03, 0x50
        /*001a*/ 	.short	0x0000


	//----- nvinfo : EIATTR_MAXREG_COUNT
	.align		4
        /*001c*/ 	.byte	0x03, 0x1b
        /*001e*/ 	.short	0x00ff


	//----- nvinfo : EIATTR_MERCURY_ISA_VERSION
	.align		4
        /*0020*/ 	.byte	0x03, 0x5f
        /*0022*/ 	.short	0x0101


	//----- nvinfo : EIATTR_VRC_CTA_INIT_COUNT
	.align		4
        /*0024*/ 	.byte	0x02, 0x4a
	.zero		1
	.zero		1


	//----- nvinfo : EIATTR_EXIT_INSTR_OFFSETS
	.align		4
        /*0028*/ 	.byte	0x04, 0x1c
        /*002a*/ 	.short	(.L_43 - .L_42)


	//   ....[0]....
.L_42:
        /*002c*/ 	.word	0x000000d0


	//----- nvinfo : EIATTR_CBANK_PARAM_SIZE
	.align		4
.L_43:
        /*0030*/ 	.byte	0x03, 0x19
        /*0032*/ 	.short	0x0008


	//----- nvinfo : EIATTR_PARAM_CBANK
	.align		4
        /*0034*/ 	.byte	0x04, 0x0a
        /*0036*/ 	.short	(.L_45 - .L_44)
	.align		4
.L_44:
        /*0038*/ 	.word	index@(.nv.constant0._Z11mathKernel1Pf)
        /*003c*/ 	.short	0x0380
        /*003e*/ 	.short	0x0008


	//----- nvinfo : EIATTR_SW_WAR
	.align		4
.L_45:
        /*0040*/ 	.byte	0x04, 0x36
        /*0042*/ 	.short	(.L_47 - .L_46)
.L_46:
        /*0044*/ 	.word	0x00000008
.L_47:


//--------------------- .nv.callgraph             --------------------------
	.section	.nv.callgraph,"",@"SHT_CUDA_CALLGRAPH"
	.align	4
	.sectionentsize	8
	.align		4
        /*0000*/ 	.word	0x00000000
	.align		4
        /*0004*/ 	.word	0xffffffff
	.align		4
        /*0008*/ 	.word	0x00000000
	.align		4
        /*000c*/ 	.word	0xfffffffe
	.align		4
        /*0010*/ 	.word	0x00000000
	.align		4
        /*0014*/ 	.word	0xfffffffd
	.align		4
        /*0018*/ 	.word	0x00000000
	.align		4
        /*001c*/ 	.word	0xfffffffc


//--------------------- .text._Z9warmingupPf      --------------------------
	.section	.text._Z9warmingupPf,"ax",@progbits
	.align	128
        .global         _Z9warmingupPf
        .type           _Z9warmingupPf,@function
        .size           _Z9warmingupPf,(.L_x_3 - _Z9warmingupPf)
        .other          _Z9warmingupPf,@"STO_CUDA_ENTRY STV_DEFAULT"
_Z9warmingupPf:
.text._Z9warmingupPf:
[----:B------:R-:W-:Y:S01]  /*0000*/  LDC R1, c[0x0][0x37c] ;  /* 0x0000df00ff017b82 */ /* 0x000fe20000000800 */
[----:B------:R-:W0:Y:S07]  /*0010*/  S2R R0, SR_TID.X ;  /* 0x0000000000007919 */ /* 0x000e2e0000002100 */
[----:B------:R-:W0:Y:S08]  /*0020*/  S2UR UR4, SR_CTAID.X ;  /* 0x00000000000479c3 */ /* 0x000e300000002500 */
[----:B------:R-:W0:Y:S08]  /*0030*/  LDC R5, c[0x0][0x360] ;  /* 0x0000d800ff057b82 */ /* 0x000e300000000800 */
[----:B------:R-:W1:Y:S01]  /*0040*/  LDC.64 R2, c[0x0][0x380] ;  /* 0x0000e000ff027b82 */ /* 0x000e620000000a00 */
[----:B0-----:R-:W-:Y:S01]  /*0050*/  IMAD R5, R5, UR4, R0 ;  /* 0x0000000405057c24 */ /* 0x001fe2000f8e0200 */
[----:B------:R-:W0:Y:S04]  /*0060*/  LDCU.64 UR4, c[0x0][0x358] ;  /* 0x00006b00ff0477ac */ /* 0x000e280008000a00 */
[----:B------:R-:W-:Y:S01]  /*0070*/  SHF.R.S32.HI R0, RZ, 0x1f, R5 ;  /* 0x0000001fff007819 */ /* 0x000fe20000011405 */
[----:B-1----:R-:W-:-:S03]  /*0080*/  IMAD.WIDE R2, R5, 0x4, R2 ;  /* 0x0000000405027825 */ /* 0x002fc600078e0202 */
[----:B------:R-:W-:-:S04]  /*0090*/  LEA.HI R0, R0, R5, RZ, 0x5 ;  /* 0x0000000500007211 */ /* 0x000fc800078f28ff */
[----:B------:R-:W-:-:S04]  /*00a0*/  SHF.R.U32.HI R0, RZ, 0x5, R0 ;  /* 0x00000005ff007819 */ /* 0x000fc80000011600 */
[----:B------:R-:W-:-:S04]  /*00b0*/  LOP3.LUT R0, R0, 0x1, RZ, 0xc0, !PT ;  /* 0x0000000100007812 */ /* 0x000fc800078ec0ff */
[----:B------:R-:W-:Y:S01]  /*00c0*/  ISETP.NE.U32.AND P0, PT, R0, 0x1, PT ;  /* 0x000000010000780c */ /* 0x000fe20003f05070 */
[----:B------:R-:W-:-:S05]  /*00d0*/  IMAD.MOV.U32 R0, RZ, RZ, 0x43480000 ;  /* 0x43480000ff007424 */ /* 0x000fca00078e00ff */
[----:B------:R-:W-:-:S05]  /*00e0*/  FSEL R5, R0, 100, !P0 ;  /* 0x42c8000000057808 */ /* 0x000fca0004000000 */
[----:B0-----:R-:W-:Y:S01]  /*00f0*/  STG.E desc[UR4][R2.64], R5 ;  /* 0x0000000502007986 */ /* 0x001fe2000c101904 */
[----:B------:R-:W-:Y:S05]  /*0100*/  EXIT ;  /* 0x000000000000794d */ /* 0x000fea0003800000 */
.L_x_0:
[----:B------:R-:W-:-:S00]  /*0110*/  BRA `(.L_x_0) ;  /* 0xfffffffc00fc7947 */ /* 0x000fc0000383ffff */
[----:B------:R-:W-:-:S00]  /*0120*/  NOP ;  /* 0x0000000000007918 */ /* 0x000fc00000000000 */
        /* <DEDUP_REMOVED lines=13> */
.L_x_3:


//--------------------- .text._Z11mathKernel2Pf   --------------------------
	.section	.text._Z11mathKernel2Pf,"ax",@progbits
	.align	128
        .global         _Z11mathKernel2Pf
        .type           _Z11mathKernel2Pf,@function
        .size           _Z11mathKernel2Pf,(.L_x_4 - _Z11mathKernel2Pf)
        .other          _Z11mathKernel2Pf,@"STO_CUDA_ENTRY STV_DEFAULT"
_Z11mathKernel2Pf:
.text._Z11mathKernel2Pf:
        /* <DEDUP_REMOVED lines=17> */
.L_x_1:
        /* <DEDUP_REMOVED lines=15> */
.L_x_4:


//--------------------- .text._Z11mathKernel1Pf   --------------------------
	.section	.text._Z11mathKernel1Pf,"ax",@progbits
	.align	128
        .global         _Z11mathKernel1Pf
        .type           _Z11mathKernel1Pf,@function
        .size           _Z11mathKernel1Pf,(.L_x_5 - _Z11mathKernel1Pf)
        .other          _Z11mathKernel1Pf,@"STO_CUDA_ENTRY STV_DEFAULT"
_Z11mathKernel1Pf:
.text._Z11mathKernel1Pf:
[----:B------:R-:W-:Y:S01]  /*0000*/  LDC R1, c[0x0][0x37c] ;  /* 0x0000df00ff017b82 */ /* 0x000fe20000000800 */
[----:B------:R-:W0:Y:S07]  /*0010*/  S2R R0, SR_TID.X ;  /* 0x0000000000007919 */ /* 0x000e2e0000002100 */
[----:B------:R-:W0:Y:S08]  /*0020*/  S2UR UR4, SR_CTAID.X ;  /* 0x00000000000479c3 */ /* 0x000e300000002500 */
[----:B------:R-:W0:Y:S08]  /*0030*/  LDC R5, c[0x0][0x360] ;  /* 0x0000d800ff057b82 */ /* 0x000e300000000800 */
[----:B------:R-:W1:Y:S01]  /*0040*/  LDC.64 R2, c[0x0][0x380] ;  /* 0x0000e000ff027b82 */ /* 0x000e620000000a00 */
[----:B0-----:R-:W-:Y:S01]  /*0050*/  IMAD R5, R5, UR4, R0 ;  /* 0x0000000405057c24 */ /* 0x001fe2000f8e0200 */
[----:B------:R-:W0:Y:S04]  /*0060*/  LDCU.64 UR4, c[0x0][0x358] ;  /* 0x00006b00ff0477ac */ /* 0x000e280008000a00 */
[C---:B------:R-:W-:Y:S01]  /*0070*/  LOP3.LUT R0, R5.reuse, 0x1, RZ, 0xc0, !PT ;  /* 0x0000000105007812 */ /* 0x040fe200078ec0ff */
[----:B-1----:R-:W-:-:S03]  /*0080*/  IMAD.WIDE R2, R5, 0x4, R2 ;  /* 0x0000000405027825 */ /* 0x002fc600078e0202 */
[----:B------:R-:W-:Y:S01]  /*0090*/  ISETP.NE.U32.AND P0, PT, R0, 0x1, PT ;  /* 0x000000010000780c */ /* 0x000fe20003f05070 */
[----:B------:R-:W-:-:S05]  /*00a0*/  HFMA2 R0, -RZ, RZ, 3.640625, 0 ;  /* 0x43480000ff007431 */ /* 0x000fca00000001ff */
[----:B------:R-:W-:-:S05]  /*00b0*/  FSEL R5, R0, 100, !P0 ;  /* 0x42c8000000057808 */ /* 0x000fca0004000000 */
[----:B0-----:R-:W-:Y:S01]  /*00c0*/  STG.E desc[UR4][R2.64], R5 ;  /* 0x0000000502007986 */ /* 0x001fe2000c101904 */
[----:B------:R-:W-:Y:S05]  /*00d0*/  EXIT ;  /* 0x000000000000794d */ /* 0x000fea0003800000 */
.L_x_2:
        /* <DEDUP_REMOVED lines=10> */
.L_x_5:


//--------------------- .nv.shared.reserved.0     --------------------------
	.section	.nv.shared.reserved.0,"aw",@nobits
	.weak		__nv_reservedSMEM_offset_0_alias
	.size		__nv_reservedSMEM_offset_0_alias, 0, 64
	.other		__nv_reservedSMEM_offset_0_alias,@"STO_CUDA_RESERVED_SHARED STV_DEFAULT"
__nv_reservedSMEM_offset_0_alias:
	.zero		0
	.zero		64


//--------------------- .nv.constant0._Z9warmingupPf --------------------------
	.section	.nv.constant0._Z9warmingupPf,"a",@progbits
	.sectionflags	@""
	.align	4
.nv.constant0._Z9warmingupPf:
	.zero		904


//--------------------- .nv.constant0._Z11mathKernel2Pf --------------------------
	.section	.nv.constant0._Z11mathKernel2Pf,"a",@progbits
	.sectionflags	@""
	.align	4
.nv.constant0._Z11mathKernel2Pf:
	.zero		904


//--------------------- .nv.constant0._Z11mathKernel1Pf --------------------------
	.section	.nv.constant0._Z11mathKernel1Pf,"a",@progbits
	.sectionflags	@""
	.align	4
.nv.constant0._Z11mathKernel1Pf:
	.zero		904


//--------------------- SYMBOLS --------------------------

	.type		.nv.reservedSmem.offset0,@object
	.size		.nv.reservedSmem.offset0,0x4
